	.headerflags	@"EF_CUDA_TEXMODE_UNIFIED EF_CUDA_64BIT_ADDRESS EF_CUDA_ACCELERATORS EF_CUDA_SM90 EF_CUDA_VIRTUAL_SM(EF_CUDA_SM90)"
	.elftype	@"ET_EXEC"


//--------------------- .nv.info                  --------------------------
	.section	.nv.info,"",@"SHT_CUDA_INFO"
	.align	4


	//----- nvinfo : EIATTR_REGCOUNT
	.align		4
        /*0000*/ 	.byte	0x04, 0x2f
        /*0002*/ 	.short	(.L_26 - .L_25)
	.align		4
.L_25:
        /*0004*/ 	.word	index@(triton_poi_fused_grid_sampler_2d_1)
        /*0008*/ 	.word	0x00000031


	//----- nvinfo : EIATTR_MIN_STACK_SIZE
	.align		4
.L_26:
        /*000c*/ 	.byte	0x04, 0x12
        /*000e*/ 	.short	(.L_28 - .L_27)
	.align		4
.L_27:
        /*0010*/ 	.word	index@(triton_poi_fused_grid_sampler_2d_1)
        /*0014*/ 	.word	0x00000000


	//----- nvinfo : EIATTR_FRAME_SIZE
	.align		4
.L_28:
        /*0018*/ 	.byte	0x04, 0x11
        /*001a*/ 	.short	(.L_30 - .L_29)
	.align		4
.L_29:
        /*001c*/ 	.word	index@(triton_poi_fused_grid_sampler_2d_1)
        /*0020*/ 	.word	0x00000000


	//----- nvinfo : EIATTR_MIN_STACK_SIZE
	.align		4
.L_30:
        /*0024*/ 	.byte	0x04, 0x12
        /*0026*/ 	.short	(.L_32 - .L_31)
	.align		4
.L_31:
        /*0028*/ 	.word	index@(triton_poi_fused_grid_sampler_2d_1)
        /*002c*/ 	.word	0x00000000
.L_32:


//--------------------- .nv.info.triton_poi_fused_grid_sampler_2d_1 --------------------------
	.section	.nv.info.triton_poi_fused_grid_sampler_2d_1,"",@"SHT_CUDA_INFO"
	.sectionflags	@""
	.align	4


	//----- nvinfo : EIATTR_CUDA_API_VERSION
	.align		4
        /*0000*/ 	.byte	0x04, 0x37
        /*0002*/ 	.short	(.L_34 - .L_33)
.L_33:
        /*0004*/ 	.word	0x0000007c


	//----- nvinfo : EIATTR_KPARAM_INFO
	.align		4
.L_34:
        /*0008*/ 	.byte	0x04, 0x17
        /*000a*/ 	.short	(.L_36 - .L_35)
.L_35:
        /*000c*/ 	.word	0x00000000
        /*0010*/ 	.short	0x0003
        /*0012*/ 	.short	0x0018
        /*0014*/ 	.byte	0x00, 0xf0, 0x11, 0x00


	//----- nvinfo : EIATTR_KPARAM_INFO
	.align		4
.L_36:
        /*0018*/ 	.byte	0x04, 0x17
        /*001a*/ 	.short	(.L_38 - .L_37)
.L_37:
        /*001c*/ 	.word	0x00000000
        /*0020*/ 	.short	0x0002
        /*0022*/ 	.short	0x0010
        /*0024*/ 	.byte	0x00, 0xf4, 0x21, 0x00


	//----- nvinfo : EIATTR_KPARAM_INFO
	.align		4
.L_38:
        /*0028*/ 	.byte	0x04, 0x17
        /*002a*/ 	.short	(.L_40 - .L_39)
.L_39:
        /*002c*/ 	.word	0x00000000
        /*0030*/ 	.short	0x0001
        /*0032*/ 	.short	0x0008
        /*0034*/ 	.byte	0x00, 0xf4, 0x21, 0x00


	//----- nvinfo : EIATTR_KPARAM_INFO
	.align		4
.L_40:
        /*0038*/ 	.byte	0x04, 0x17
        /*003a*/ 	.short	(.L_42 - .L_41)
.L_41:
        /*003c*/ 	.word	0x00000000
        /*0040*/ 	.short	0x0000
        /*0042*/ 	.short	0x0000
        /*0044*/ 	.byte	0x00, 0xf4, 0x21, 0x00


	//----- nvinfo : EIATTR_SPARSE_MMA_MASK
	.align		4
.L_42:
        /*0048*/ 	.byte	0x03, 0x50
        /*004a*/ 	.short	0x0000


	//----- nvinfo : EIATTR_MAXREG_COUNT
	.align		4
        /*004c*/ 	.byte	0x03, 0x1b
        /*004e*/ 	.short	0x00ff


	//----- nvinfo : EIATTR_EXTERNS
	.align		4
        /*0050*/ 	.byte	0x04, 0x0f
        /*0052*/ 	.short	(.L_44 - .L_43)


	//   ....[0]....
	.align		4
.L_43:
        /*0054*/ 	.word	index@(__assertfail)


	//----- nvinfo : EIATTR_SYSCALL_OFFSETS
	.align		4
.L_44:
        /*0058*/ 	.byte	0x04, 0x46
        /*005a*/ 	.short	(.L_46 - .L_45)


	//   ....[0]....
.L_45:
        /*005c*/ 	.word	0x00000610


	//   ....[1]....
        /*0060*/ 	.word	0x00000860


	//   ....[2]....
        /*0064*/ 	.word	0x00000c10


	//   ....[3]....
        /*0068*/ 	.word	0x00000e80


	//   ....[4]....
        /*006c*/ 	.word	0x000012c0


	//   ....[5]....
        /*0070*/ 	.word	0x00001510


	//   ....[6]....
        /*0074*/ 	.word	0x000018d0


	//   ....[7]....
        /*0078*/ 	.word	0x00001b40


	//----- nvinfo : EIATTR_EXIT_INSTR_OFFSETS
	.align		4
.L_46:
        /*007c*/ 	.byte	0x04, 0x1c
        /*007e*/ 	.short	(.L_48 - .L_47)


	//   ....[0]....
.L_47:
        /*0080*/ 	.word	0x00001f40


	//   ....[1]....
        /*0084*/ 	.word	0x00001f60


	//----- nvinfo : EIATTR_REQNTID
	.align		4
.L_48:
        /*0088*/ 	.byte	0x04, 0x10
        /*008a*/ 	.short	(.L_50 - .L_49)
.L_49:
        /*008c*/ 	.word	0x00000080
        /*0090*/ 	.word	0x00000001
        /*0094*/ 	.word	0x00000001


	//----- nvinfo : EIATTR_CRS_STACK_SIZE
	.align		4
.L_50:
        /*0098*/ 	.byte	0x04, 0x1e
        /*009a*/ 	.short	(.L_52 - .L_51)
.L_51:
        /*009c*/ 	.word	0x00000000


	//----- nvinfo : EIATTR_CBANK_PARAM_SIZE
	.align		4
.L_52:
        /*00a0*/ 	.byte	0x03, 0x19
        /*00a2*/ 	.short	0x001c


	//----- nvinfo : EIATTR_PARAM_CBANK
	.align		4
        /*00a4*/ 	.byte	0x04, 0x0a
        /*00a6*/ 	.short	(.L_54 - .L_53)
	.align		4
.L_53:
        /*00a8*/ 	.word	index@(.nv.constant0.triton_poi_fused_grid_sampler_2d_1)
        /*00ac*/ 	.short	0x0210
        /*00ae*/ 	.short	0x001c


	//----- nvinfo : EIATTR_SW_WAR
	.align		4
.L_54:
        /*00b0*/ 	.byte	0x04, 0x36
        /*00b2*/ 	.short	(.L_56 - .L_55)
.L_55:
        /*00b4*/ 	.word	0x00000008
.L_56:


//--------------------- .nv.callgraph             --------------------------
	.section	.nv.callgraph,"",@"SHT_CUDA_CALLGRAPH"
	.align	4
	.sectionentsize	8
	.align		4
        /*0000*/ 	.word	0x00000000
	.align		4
        /*0004*/ 	.word	0xffffffff
	.align		4
        /*0008*/ 	.word	index@(triton_poi_fused_grid_sampler_2d_1)
	.align		4
        /*000c*/ 	.word	index@(__assertfail)
	.align		4
        /*0010*/ 	.word	0x00000000
	.align		4
        /*0014*/ 	.word	0xfffffffe
	.align		4
        /*0018*/ 	.word	0x00000000
	.align		4
        /*001c*/ 	.word	0xfffffffd
	.align		4
        /*0020*/ 	.word	0x00000000
	.align		4
        /*0024*/ 	.word	0xfffffffc


//--------------------- .nv.constant4             --------------------------
	.section	.nv.constant4,"a",@progbits
	.align	8
	.align		8
.nv.constant4:
        /*0000*/ 	.dword	__assertfail
	.align		8
        /*0008*/ 	.dword	assertFunc_7
	.align		8
        /*0010*/ 	.dword	assertFile_7
	.align		8
        /*0018*/ 	.dword	assertMessage_7
	.align		8
        /*0020*/ 	.dword	assertFunc_6
	.align		8
        /*0028*/ 	.dword	assertFile_6
	.align		8
        /*0030*/ 	.dword	assertMessage_6
	.align		8
        /*0038*/ 	.dword	assertFunc_5
	.align		8
        /*0040*/ 	.dword	assertFile_5
	.align		8
        /*0048*/ 	.dword	assertMessage_5
	.align		8
        /*0050*/ 	.dword	assertFunc_4
	.align		8
        /*0058*/ 	.dword	assertFile_4
	.align		8
        /*0060*/ 	.dword	assertMessage_4
	.align		8
        /*0068*/ 	.dword	assertFunc_3
	.align		8
        /*0070*/ 	.dword	assertFile_3
	.align		8
        /*0078*/ 	.dword	assertMessage_3
	.align		8
        /*0080*/ 	.dword	assertFunc_2
	.align		8
        /*0088*/ 	.dword	assertFile_2
	.align		8
        /*0090*/ 	.dword	assertMessage_2
	.align		8
        /*0098*/ 	.dword	assertFunc_1
	.align		8
        /*00a0*/ 	.dword	assertFile_1
	.align		8
        /*00a8*/ 	.dword	assertMessage_1
	.align		8
        /*00b0*/ 	.dword	assertFunc_0
	.align		8
        /*00b8*/ 	.dword	assertFile_0
	.align		8
        /*00c0*/ 	.dword	assertMessage_0
	.align		8
        /*00c8*/ 	.dword	_$_str


//--------------------- .text.triton_poi_fused_grid_sampler_2d_1 --------------------------
	.section	.text.triton_poi_fused_grid_sampler_2d_1,"ax",@progbits
	.sectionflags	@"SHF_BARRIERS=1"
	.align	128
        .global         triton_poi_fused_grid_sampler_2d_1
        .type           triton_poi_fused_grid_sampler_2d_1,@function
        .size           triton_poi_fused_grid_sampler_2d_1,(.L_x_9 - triton_poi_fused_grid_sampler_2d_1)
        .other          triton_poi_fused_grid_sampler_2d_1,@"STO_CUDA_ENTRY STV_DEFAULT"
triton_poi_fused_grid_sampler_2d_1:
.text.triton_poi_fused_grid_sampler_2d_1:
[----:B------:R-:W0:Y:S02]  /*0000*/  LDC R1, c[0x0][0x28] ;  /* 0x00000a00ff017b82 */ /* 0x000e240000000800 */
[----:B------:R-:W1:Y:S01]  /*0010*/  S2R R0, SR_TID.X ;  /* 0x0000000000007919 */ /* 0x000e620000002100 */
[----:B------:R-:W-:Y:S01]  /*0020*/  ULDC.64 UR6, c[0x0][0x218] ;  /* 0x0000860000067ab9 */ /* 0x000fe20000000a00 */
[----:B------:R-:W-:Y:S01]  /*0030*/  CS2R R16, SRZ ;  /* 0x0000000000107805 */ /* 0x000fe2000001ff00 */
[----:B------:R-:W-:Y:S01]  /*0040*/  ULDC.64 UR4, c[0x0][0x208] ;  /* 0x0000820000047ab9 */ /* 0x000fe20000000a00 */
[----:B------:R-:W2:Y:S01]  /*0050*/  S2R R3, SR_CTAID.X ;  /* 0x0000000000037919 */ /* 0x000ea20000002500 */
[----:B-1----:R-:W-:Y:S01]  /*0060*/  IMAD.SHL.U32 R0, R0, 0x2, RZ ;  /* 0x0000000200007824 */ /* 0x002fe200078e00ff */
[----:B--2---:R-:W-:-:S04]  /*0070*/  SHF.R.S32.HI R7, RZ, 0x17, R3 ;  /* 0x00000017ff077819 */ /* 0x004fc80000011403 */
[----:B------:R-:W-:Y:S02]  /*0080*/  LOP3.LUT R0, R0, 0xfe, RZ, 0xc0, !PT ;  /* 0x000000fe00007812 */ /* 0x000fe400078ec0ff */
[----:B------:R-:W-:-:S03]  /*0090*/  SGXT R7, R7, 0x1 ;  /* 0x000000010707781a */ /* 0x000fc60000000200 */
[----:B------:R-:W-:Y:S02]  /*00a0*/  IMAD R18, R3, 0x100, R0 ;  /* 0x0000010003127824 */ /* 0x000fe400078e0200 */
[----:B------:R-:W1:Y:S02]  /*00b0*/  LDC.64 R2, c[0x0][0x218] ;  /* 0x00008600ff027b82 */ /* 0x000e640000000a00 */
[----:B------:R-:W-:Y:S01]  /*00c0*/  VIADD R0, R18, 0x1 ;  /* 0x0000000112007836 */ /* 0x000fe20000000000 */
[----:B------:R-:W-:Y:S02]  /*00d0*/  SHF.R.S32.HI R19, RZ, 0x1f, R18 ;  /* 0x0000001fff137819 */ /* 0x000fe40000011412 */
[-C--:B------:R-:W-:Y:S02]  /*00e0*/  LEA.HI R4, R7, R18.reuse, RZ, 0x6 ;  /* 0x0000001207047211 */ /* 0x080fe400078f30ff */
[----:B------:R-:W-:Y:S02]  /*00f0*/  LEA.HI R19, R19, R18, RZ, 0x4 ;  /* 0x0000001213137211 */ /* 0x000fe400078f20ff */
[----:B------:R-:W-:-:S02]  /*0100*/  SHF.R.S32.HI R4, RZ, 0x6, R4 ;  /* 0x00000006ff047819 */ /* 0x000fc40000011404 */
[----:B------:R-:W-:Y:S02]  /*0110*/  LOP3.LUT R5, R19, 0x7ffffff0, RZ, 0xc0, !PT ;  /* 0x7ffffff013057812 */ /* 0x000fe400078ec0ff */
[----:B------:R-:W-:Y:S01]  /*0120*/  LEA.HI R7, R7, R0, RZ, 0x4 ;  /* 0x0000000007077211 */ /* 0x000fe200078f20ff */
[----:B------:R-:W-:Y:S01]  /*0130*/  IMAD.SHL.U32 R8, R4, 0x20, RZ ;  /* 0x0000002004087824 */ /* 0x000fe200078e00ff */
[C---:B------:R-:W-:Y:S01]  /*0140*/  ISETP.GE.AND P5, PT, R18.reuse, 0x100, PT ;  /* 0x000001001200780c */ /* 0x040fe20003fa6270 */
[----:B------:R-:W-:Y:S01]  /*0150*/  IMAD.IADD R5, R18, 0x1, -R5 ;  /* 0x0000000112057824 */ /* 0x000fe200078e0a05 */
[----:B------:R-:W-:Y:S02]  /*0160*/  LOP3.LUT R7, R7, 0x7ffffff0, RZ, 0xc0, !PT ;  /* 0x7ffffff007077812 */ /* 0x000fe400078ec0ff */
[----:B------:R-:W-:Y:S01]  /*0170*/  SHF.R.S32.HI R9, RZ, 0x1f, R8 ;  /* 0x0000001fff097819 */ /* 0x000fe20000011408 */
[----:B------:R-:W-:Y:S02]  /*0180*/  IMAD.SHL.U32 R5, R5, 0x2, RZ ;  /* 0x0000000205057824 */ /* 0x000fe400078e00ff */
[----:B------:R-:W-:-:S03]  /*0190*/  IMAD.IADD R7, R0, 0x1, -R7 ;  /* 0x0000000100077824 */ /* 0x000fc600078e0a07 */
[----:B------:R-:W-:Y:S01]  /*01a0*/  IADD3 R4, P0, R5, R8, RZ ;  /* 0x0000000805047210 */ /* 0x000fe20007f1e0ff */
[----:B------:R-:W-:-:S03]  /*01b0*/  IMAD.SHL.U32 R0, R7, 0x2, RZ ;  /* 0x0000000207007824 */ /* 0x000fc600078e00ff */
[C---:B------:R-:W-:Y:S01]  /*01c0*/  LEA.HI.X.SX32 R11, R5.reuse, R9, 0x1, P0 ;  /* 0x00000009050b7211 */ /* 0x040fe200000f0eff */
[----:B------:R-:W-:Y:S01]  /*01d0*/  IMAD.IADD R5, R5, 0x1, R8 ;  /* 0x0000000105057824 */ /* 0x000fe200078e0208 */
[----:B------:R-:W-:-:S04]  /*01e0*/  LEA R6, P0, R4, UR6, 0x2 ;  /* 0x0000000604067c11 */ /* 0x000fc8000f8010ff */
[----:B------:R-:W-:Y:S01]  /*01f0*/  LEA.HI.X R7, R4, UR7, R11, 0x2, P0 ;  /* 0x0000000704077c11 */ /* 0x000fe200080f140b */
[----:B-1----:R-:W-:Y:S01]  /*0200*/  IMAD.WIDE R4, R5, 0x4, R2 ;  /* 0x0000000405047825 */ /* 0x002fe200078e0202 */
[----:B------:R-:W-:-:S03]  /*0210*/  IADD3 R11, P0, R0, R8, RZ ;  /* 0x00000008000b7210 */ /* 0x000fc60007f1e0ff */
[----:B------:R-:W2:Y:S01]  /*0220*/  @!P5 LDG.E.EL R16, desc[UR4][R6.64+0x4] ;  /* 0x000004040610d981 */ /* 0x000ea2000c2e1900 */
[C---:B------:R-:W-:Y:S02]  /*0230*/  LEA.HI.X.SX32 R12, R0.reuse, R9, 0x1, P0 ;  /* 0x00000009000c7211 */ /* 0x040fe400000f0eff */
[C---:B------:R-:W-:Y:S01]  /*0240*/  LEA R10, P0, R11.reuse, UR6, 0x2 ;  /* 0x000000060b0a7c11 */ /* 0x040fe2000f8010ff */
[----:B------:R-:W3:Y:S03]  /*0250*/  @!P5 LDG.E.EL R17, desc[UR4][R4.64] ;  /* 0x000000040411d981 */ /* 0x000ee6000c2e1900 */
[----:B------:R-:W-:Y:S01]  /*0260*/  LEA.HI.X R11, R11, UR7, R12, 0x2, P0 ;  /* 0x000000070b0b7c11 */ /* 0x000fe200080f140c */
[----:B------:R-:W-:Y:S02]  /*0270*/  IMAD.MOV.U32 R12, RZ, RZ, RZ ;  /* 0x000000ffff0c7224 */ /* 0x000fe400078e00ff */
[----:B------:R-:W-:-:S02]  /*0280*/  IMAD.IADD R9, R0, 0x1, R8 ;  /* 0x0000000100097824 */ /* 0x000fc400078e0208 */
[----:B------:R-:W-:Y:S02]  /*0290*/  IMAD.MOV.U32 R0, RZ, RZ, RZ ;  /* 0x000000ffff007224 */ /* 0x000fe400078e00ff */
[----:B------:R-:W4:Y:S01]  /*02a0*/  @!P5 LDG.E.EL R12, desc[UR4][R10.64+0x4] ;  /* 0x000004040a0cd981 */ /* 0x000f22000c2e1900 */
[----:B------:R-:W-:-:S05]  /*02b0*/  IMAD.WIDE R2, R9, 0x4, R2 ;  /* 0x0000000409027825 */ /* 0x000fca00078e0202 */
[----:B------:R-:W5:Y:S01]  /*02c0*/  @!P5 LDG.E.EL R0, desc[UR4][R2.64] ;  /* 0x000000040200d981 */ /* 0x000f62000c2e1900 */
[----:B------:R-:W-:-:S04]  /*02d0*/  IMAD.MOV.U32 R13, RZ, RZ, 0x40000000 ;  /* 0x40000000ff0d7424 */ /* 0x000fc800078e00ff */
[----:B--2---:R-:W-:-:S04]  /*02e0*/  FFMA R16, R16, R13, 1.5 ;  /* 0x3fc0000010107423 */ /* 0x004fc8000000000d */
[----:B------:R-:W1:Y:S01]  /*02f0*/  FRND.FTZ.FLOOR R33, R16 ;  /* 0x0000001000217307 */ /* 0x000e620000215000 */
[-C--:B---3--:R-:W-:Y:S01]  /*0300*/  FFMA R17, R17, R13.reuse, 1.5 ;  /* 0x3fc0000011117423 */ /* 0x088fe2000000000d */
[----:B----4-:R-:W-:-:S06]  /*0310*/  FFMA R9, R12, R13, 1.5 ;  /* 0x3fc000000c097423 */ /* 0x010fcc000000000d */
[----:B------:R-:W2:Y:S01]  /*0320*/  FRND.FTZ.FLOOR R34, R9 ;  /* 0x0000000900227307 */ /* 0x000ea20000215000 */
[----:B-----5:R-:W-:-:S07]  /*0330*/  FFMA R0, R0, R13, 1.5 ;  /* 0x3fc0000000007423 */ /* 0x020fce000000000d */
[----:B------:R-:W3:Y:S01]  /*0340*/  FRND.FTZ.FLOOR R35, R17 ;  /* 0x0000001100237307 */ /* 0x000ee20000215000 */
[----:B-1----:R-:W-:-:S07]  /*0350*/  FSETP.GEU.AND P1, PT, R33, 4, PT ;  /* 0x408000002100780b */ /* 0x002fce0003f2e000 */
[----:B------:R-:W1:Y:S01]  /*0360*/  FRND.FTZ.FLOOR R28, R0 ;  /* 0x00000000001c7307 */ /* 0x000e620000215000 */
[C---:B--2---:R-:W-:Y:S02]  /*0370*/  FSETP.GEU.AND P0, PT, R34.reuse, 4, PT ;  /* 0x408000002200780b */ /* 0x044fe40003f0e000 */
[----:B------:R-:W-:Y:S02]  /*0380*/  FSETP.GE.AND P1, PT, R33, RZ, !P1 ;  /* 0x000000ff2100720b */ /* 0x000fe40004f26000 */
[----:B------:R-:W-:-:S03]  /*0390*/  FSETP.GE.AND P0, PT, R34, RZ, !P0 ;  /* 0x000000ff2200720b */ /* 0x000fc60004706000 */
[----:B------:R-:W2:Y:S01]  /*03a0*/  F2I.FTZ.S64.FLOOR R24, R16 ;  /* 0x0000001000187311 */ /* 0x000ea20000215900 */
[----:B---3--:R-:W-:-:S07]  /*03b0*/  FSETP.LT.AND P4, PT, R35, 4, P1 ;  /* 0x408000002300780b */ /* 0x008fce0000f81000 */
[----:B------:R-:W3:Y:S01]  /*03c0*/  F2I.FTZ.S64.FLOOR R22, R9 ;  /* 0x0000000900167311 */ /* 0x000ee20000215900 */
[C---:B-1----:R-:W-:Y:S02]  /*03d0*/  FSETP.LT.AND P3, PT, R28.reuse, 4, P0 ;  /* 0x408000001c00780b */ /* 0x042fe40000761000 */
[----:B------:R-:W-:Y:S02]  /*03e0*/  FSETP.GE.AND P4, PT, R35, RZ, P4 ;  /* 0x000000ff2300720b */ /* 0x000fe40002786000 */
[----:B------:R-:W-:Y:S02]  /*03f0*/  FSETP.GE.AND P3, PT, R28, RZ, P3 ;  /* 0x000000ff1c00720b */ /* 0x000fe40001f66000 */
[----:B--2---:R-:W-:-:S04]  /*0400*/  SEL R30, R25, RZ, P4 ;  /* 0x000000ff191e7207 */ /* 0x004fc80002000000 */
[----:B------:R-:W-:Y:S02]  /*0410*/  SHF.R.U32.HI R29, RZ, 0x1d, R30 ;  /* 0x0000001dff1d7819 */ /* 0x000fe4000001161e */
[----:B---3--:R-:W-:-:S04]  /*0420*/  SEL R27, R23, RZ, P3 ;  /* 0x000000ff171b7207 */ /* 0x008fc80001800000 */
[----:B------:R-:W-:Y:S02]  /*0430*/  SHF.R.U32.HI R26, RZ, 0x1d, R27 ;  /* 0x0000001dff1a7819 */ /* 0x000fe4000001161b */
[----:B------:R-:W-:Y:S02]  /*0440*/  SEL R2, R24, RZ, P4 ;  /* 0x000000ff18027207 */ /* 0x000fe40002000000 */
[----:B------:R-:W-:Y:S02]  /*0450*/  SEL R3, R22, RZ, P3 ;  /* 0x000000ff16037207 */ /* 0x000fe40001800000 */
[----:B------:R-:W-:Y:S02]  /*0460*/  LOP3.LUT R29, R29, 0x4, RZ, 0xc0, !PT ;  /* 0x000000041d1d7812 */ /* 0x000fe400078ec0ff */
[----:B------:R-:W-:Y:S02]  /*0470*/  LOP3.LUT R26, R26, 0x4, RZ, 0xc0, !PT ;  /* 0x000000041a1a7812 */ /* 0x000fe400078ec0ff */
[----:B------:R-:W-:-:S02]  /*0480*/  IADD3 R29, P2, R29, R2, RZ ;  /* 0x000000021d1d7210 */ /* 0x000fc40007f5e0ff */
[----:B------:R-:W-:-:S03]  /*0490*/  IADD3 R26, P6, R26, R3, RZ ;  /* 0x000000031a1a7210 */ /* 0x000fc60007fde0ff */
[----:B------:R-:W-:Y:S01]  /*04a0*/  IMAD.X R30, RZ, RZ, R30, P2 ;  /* 0x000000ffff1e7224 */ /* 0x000fe200010e061e */
[----:B------:R-:W-:Y:S01]  /*04b0*/  LOP3.LUT R2, R26, R29, RZ, 0xfc, !PT ;  /* 0x0000001d1a027212 */ /* 0x000fe200078efcff */
[----:B------:R-:W-:Y:S01]  /*04c0*/  IMAD.X R27, RZ, RZ, R27, P6 ;  /* 0x000000ffff1b7224 */ /* 0x000fe200030e061b */
[----:B------:R-:W-:Y:S02]  /*04d0*/  ISETP.GT.AND P2, PT, R18, 0xff, PT ;  /* 0x000000ff1200780c */ /* 0x000fe40003f44270 */
[----:B------:R-:W-:Y:S02]  /*04e0*/  ISETP.LT.U32.AND P6, PT, R2, 0x4, PT ;  /* 0x000000040200780c */ /* 0x000fe40003fc1070 */
[----:B------:R-:W-:-:S04]  /*04f0*/  LOP3.LUT R2, R27, R30, RZ, 0xfc, !PT ;  /* 0x0000001e1b027212 */ /* 0x000fc800078efcff */
[----:B------:R-:W-:-:S13]  /*0500*/  ISETP.LT.U32.OR.EX P6, PT, R2, RZ, P2, P6 ;  /* 0x000000ff0200720c */ /* 0x000fda00017c1560 */
[----:B------:R-:W-:Y:S05]  /*0510*/  @P6 BRA `(.L_x_0) ;  /* 0x0000000000406947 */ /* 0x000fea0003800000 */
[----:B------:R-:W-:Y:S01]  /*0520*/  MOV R2, 0x0 ;  /* 0x0000000000027802 */ /* 0x000fe20000000f00 */
[----:B------:R-:W-:Y:S01]  /*0530*/  ULDC.64 UR6, c[0x4][0xc0] ;  /* 0x0100300000067ab9 */ /* 0x000fe20000000a00 */
[----:B------:R-:W-:Y:S01]  /*0540*/  ULDC.64 UR8, c[0x4][0xb0] ;  /* 0x01002c0000087ab9 */ /* 0x000fe20000000a00 */
[----:B------:R-:W-:-:S07]  /*0550*/  IMAD.U32 R4, RZ, RZ, UR6 ;  /* 0x00000006ff047e24 */ /* 0x000fce000f8e00ff */
[----:B------:R-:W-:Y:S01]  /*0560*/  LEPC R20, `(.L_x_0) ;  /* 0x00000000b014794e */ /* 0x000fe20000000000 */
[----:B------:R-:W-:Y:S01]  /*0570*/  IMAD.U32 R5, RZ, RZ, UR7 ;  /* 0x00000007ff057e24 */ /* 0x000fe2000f8e00ff */
[----:B------:R-:W1:Y:S01]  /*0580*/  LDC.64 R2, c[0x4][R2] ;  /* 0x0100000002027b82 */ /* 0x000e620000000a00 */
[----:B------:R-:W-:Y:S01]  /*0590*/  ULDC.64 UR6, c[0x4][0xb8] ;  /* 0x01002e0000067ab9 */ /* 0x000fe20000000a00 */
[----:B------:R-:W-:Y:S02]  /*05a0*/  IMAD.U32 R10, RZ, RZ, UR8 ;  /* 0x00000008ff0a7e24 */ /* 0x000fe4000f8e00ff */
[----:B------:R-:W-:Y:S02]  /*05b0*/  IMAD.U32 R6, RZ, RZ, UR6 ;  /* 0x00000006ff067e24 */ /* 0x000fe4000f8e00ff */
[----:B------:R-:W-:Y:S02]  /*05c0*/  IMAD.U32 R7, RZ, RZ, UR7 ;  /* 0x00000007ff077e24 */ /* 0x000fe4000f8e00ff */
[----:B------:R-:W-:-:S02]  /*05d0*/  IMAD.U32 R11, RZ, RZ, UR9 ;  /* 0x00000009ff0b7e24 */ /* 0x000fc4000f8e00ff */
[----:B------:R-:W-:Y:S02]  /*05e0*/  IMAD.MOV.U32 R8, RZ, RZ, 0x36 ;  /* 0x00000036ff087424 */ /* 0x000fe400078e00ff */
[----:B------:R-:W-:Y:S02]  /*05f0*/  IMAD.MOV.U32 R12, RZ, RZ, 0x1 ;  /* 0x00000001ff0c7424 */ /* 0x000fe400078e00ff */
[----:B------:R-:W-:-:S07]  /*0600*/  IMAD.MOV.U32 R13, RZ, RZ, RZ ;  /* 0x000000ffff0d7224 */ /* 0x000fce00078e00ff */
[----:B01----:R-:W-:Y:S05]  /*0610*/  CALL.ABS.NOINC R2 ;  /* 0x0000000002007343 */ /* 0x003fea0003c00000 */
.L_x_0:
[----:B------:R-:W1:Y:S01]  /*0620*/  F2I.FTZ.S64.FLOOR R2, R17 ;  /* 0x0000001100027311 */ /* 0x000e620000215900 */
[----:B------:R-:W-:Y:S05]  /*0630*/  WARPSYNC.ALL ;  /* 0x0000000000007948 */ /* 0x000fea0003800000 */
[----:B------:R-:W-:Y:S06]  /*0640*/  BAR.SYNC.DEFER_BLOCKING 0x0 ;  /* 0x0000000000007b1d */ /* 0x000fec0000010000 */
[----:B------:R-:W2:Y:S01]  /*0650*/  F2I.FTZ.S64.FLOOR R4, R0 ;  /* 0x0000000000047311 */ /* 0x000ea20000215900 */
[----:B-1----:R-:W-:-:S02]  /*0660*/  SEL R7, R3, RZ, P4 ;  /* 0x000000ff03077207 */ /* 0x002fc40002000000 */
[----:B------:R-:W-:Y:S02]  /*0670*/  SEL R8, R2, RZ, P4 ;  /* 0x000000ff02087207 */ /* 0x000fe40002000000 */
[----:B------:R-:W-:Y:S02]  /*0680*/  SHF.R.U32.HI R3, RZ, 0x1d, R7 ;  /* 0x0000001dff037819 */ /* 0x000fe40000011607 */
[----:B--2---:R-:W-:Y:S02]  /*0690*/  SEL R6, R5, RZ, P3 ;  /* 0x000000ff05067207 */ /* 0x004fe40001800000 */
[----:B------:R-:W-:Y:S02]  /*06a0*/  LOP3.LUT R3, R3, 0x4, RZ, 0xc0, !PT ;  /* 0x0000000403037812 */ /* 0x000fe400078ec0ff */
[----:B------:R-:W-:Y:S02]  /*06b0*/  SHF.R.U32.HI R2, RZ, 0x1d, R6 ;  /* 0x0000001dff027819 */ /* 0x000fe40000011606 */
[----:B------:R-:W-:-:S02]  /*06c0*/  IADD3 R31, P6, R3, R8, RZ ;  /* 0x00000008031f7210 */ /* 0x000fc40007fde0ff */
[----:B------:R-:W-:Y:S02]  /*06d0*/  SEL R5, R4, RZ, P3 ;  /* 0x000000ff04057207 */ /* 0x000fe40001800000 */
[----:B------:R-:W-:Y:S01]  /*06e0*/  LOP3.LUT R2, R2, 0x4, RZ, 0xc0, !PT ;  /* 0x0000000402027812 */ /* 0x000fe200078ec0ff */
[----:B------:R-:W-:-:S03]  /*06f0*/  IMAD.X R32, RZ, RZ, R7, P6 ;  /* 0x000000ffff207224 */ /* 0x000fc600030e0607 */
[----:B------:R-:W-:-:S04]  /*0700*/  IADD3 R36, P6, R2, R5, RZ ;  /* 0x0000000502247210 */ /* 0x000fc80007fde0ff */
[----:B------:R-:W-:Y:S01]  /*0710*/  LOP3.LUT R2, R36, R31, RZ, 0xfc, !PT ;  /* 0x0000001f24027212 */ /* 0x000fe200078efcff */
[----:B------:R-:W-:-:S03]  /*0720*/  IMAD.X R37, RZ, RZ, R6, P6 ;  /* 0x000000ffff257224 */ /* 0x000fc600030e0606 */
        /* <DEDUP_REMOVED lines=20> */
.L_x_1:
[----:B------:R-:W1:Y:S01]  /*0870*/  LDC.64 R14, c[0x0][0x220] ;  /* 0x00008800ff0e7b82 */ /* 0x000e620000000a00 */
[----:B------:R-:W-:Y:S07]  /*0880*/  WARPSYNC.ALL ;  /* 0x0000000000007948 */ /* 0x000fee0003800000 */
[----:B------:R-:W-:Y:S01]  /*0890*/  BAR.SYNC.DEFER_BLOCKING 0x0 ;  /* 0x0000000000007b1d */ /* 0x000fe20000010000 */
[----:B-1----:R-:W-:-:S04]  /*08a0*/  LEA R2, P6, R31, R14, 0x2 ;  /* 0x0000000e1f027211 */ /* 0x002fc800078c10ff */
[----:B------:R-:W-:Y:S02]  /*08b0*/  LEA.HI.X R3, R31, R15, R32, 0x2, P6 ;  /* 0x0000000f1f037211 */ /* 0x000fe400030f1420 */
[C---:B------:R-:W-:Y:S02]  /*08c0*/  LEA R2, P6, R29.reuse, R2, 0x4 ;  /* 0x000000021d027211 */ /* 0x040fe400078c20ff */
[----:B------:R-:W-:Y:S02]  /*08d0*/  SHF.R.S32.HI R32, RZ, 0x4, R19 ;  /* 0x00000004ff207819 */ /* 0x000fe40000011413 */
[----:B------:R-:W-:Y:S02]  /*08e0*/  LEA.HI.X R3, R29, R3, R30, 0x4, P6 ;  /* 0x000000031d037211 */ /* 0x000fe400030f241e */
[----:B------:R-:W-:Y:S01]  /*08f0*/  LEA R5, P6, R36, R14, 0x2 ;  /* 0x0000000e24057211 */ /* 0x000fe200078c10ff */
[----:B------:R-:W-:-:S03]  /*0900*/  IMAD.SHL.U32 R32, R32, 0x10, RZ ;  /* 0x0000001020207824 */ /* 0x000fc600078e00ff */
[----:B------:R-:W-:Y:S01]  /*0910*/  LEA.HI.X R6, R36, R15, R37, 0x2, P6 ;  /* 0x0000000f24067211 */ /* 0x000fe200030f1425 */
[----:B------:R-:W-:Y:S01]  /*0920*/  FADD R29, R35, 1 ;  /* 0x3f800000231d7421 */ /* 0x000fe20000000000 */
[----:B------:R-:W-:Y:S01]  /*0930*/  LEA R4, P6, R26, R5, 0x4 ;  /* 0x000000051a047211 */ /* 0x000fe200078c20ff */
[----:B------:R-:W-:Y:S01]  /*0940*/  FADD R19, R28, 1 ;  /* 0x3f8000001c137421 */ /* 0x000fe20000000000 */
[----:B------:R-:W-:Y:S02]  /*0950*/  IMAD.WIDE R2, R32, 0x4, R2 ;  /* 0x0000000420027825 */ /* 0x000fe400078e0202 */
[----:B------:R-:W-:Y:S02]  /*0960*/  LEA.HI.X R5, R26, R6, R27, 0x4, P6 ;  /* 0x000000061a057211 */ /* 0x000fe400030f241b */
[----:B------:R-:W-:Y:S01]  /*0970*/  CS2R R26, SRZ ;  /* 0x00000000001a7805 */ /* 0x000fe2000001ff00 */
[----:B------:R-:W-:Y:S01]  /*0980*/  IMAD.WIDE R4, R32, 0x4, R4 ;  /* 0x0000000420047825 */ /* 0x000fe200078e0204 */
[----:B------:R-:W-:-:S04]  /*0990*/  FSETP.LT.AND P1, PT, R29, 4, P1 ;  /* 0x408000001d00780b */ /* 0x000fc80000f21000 */
[----:B------:R1:W5:Y:S04]  /*09a0*/  @!P5 LDG.E.EL R27, desc[UR4][R2.64] ;  /* 0x00000004021bd981 */ /* 0x000368000c2e1900 */
[----:B------:R2:W5:Y:S01]  /*09b0*/  @!P5 LDG.E.EL R26, desc[UR4][R4.64] ;  /* 0x00000004041ad981 */ /* 0x000562000c2e1900 */
[----:B------:R-:W-:Y:S02]  /*09c0*/  FSETP.GE.AND P1, PT, R29, RZ, P1 ;  /* 0x000000ff1d00720b */ /* 0x000fe40000f26000 */
[----:B------:R-:W-:Y:S02]  /*09d0*/  FSETP.LT.AND P0, PT, R19, 4, P0 ;  /* 0x408000001300780b */ /* 0x000fe40000701000 */
[----:B------:R-:W-:Y:S02]  /*09e0*/  SEL R8, R25, RZ, P1 ;  /* 0x000000ff19087207 */ /* 0x000fe40000800000 */
[----:B------:R-:W-:-:S02]  /*09f0*/  FSETP.GE.AND P6, PT, R19, RZ, P0 ;  /* 0x000000ff1300720b */ /* 0x000fc400007c6000 */
[----:B------:R-:W-:Y:S02]  /*0a00*/  SHF.R.U32.HI R6, RZ, 0x1d, R8 ;  /* 0x0000001dff067819 */ /* 0x000fe40000011608 */
[----:B------:R-:W-:Y:S02]  /*0a10*/  SEL R7, R23, RZ, P6 ;  /* 0x000000ff17077207 */ /* 0x000fe40003000000 */
[----:B------:R-:W-:Y:S02]  /*0a20*/  SEL R25, R24, RZ, P1 ;  /* 0x000000ff18197207 */ /* 0x000fe40000800000 */
[----:B------:R-:W-:Y:S02]  /*0a30*/  LOP3.LUT R24, R6, 0x4, RZ, 0xc0, !PT ;  /* 0x0000000406187812 */ /* 0x000fe400078ec0ff */
[----:B------:R-:W-:Y:S02]  /*0a40*/  SHF.R.U32.HI R23, RZ, 0x1d, R7 ;  /* 0x0000001dff177819 */ /* 0x000fe40000011607 */
[----:B------:R-:W-:-:S02]  /*0a50*/  IADD3 R24, P0, R24, R25, RZ ;  /* 0x0000001918187210 */ /* 0x000fc40007f1e0ff */
[----:B------:R-:W-:Y:S02]  /*0a60*/  SEL R22, R22, RZ, P6 ;  /* 0x000000ff16167207 */ /* 0x000fe40003000000 */
[----:B------:R-:W-:Y:S01]  /*0a70*/  LOP3.LUT R23, R23, 0x4, RZ, 0xc0, !PT ;  /* 0x0000000417177812 */ /* 0x000fe200078ec0ff */
[----:B------:R-:W-:Y:S01]  /*0a80*/  IMAD.X R25, RZ, RZ, R8, P0 ;  /* 0x000000ffff197224 */ /* 0x000fe200000e0608 */
[----:B------:R-:W-:Y:S02]  /*0a90*/  P2R R31, PR, RZ, 0x2 ;  /* 0x00000002ff1f7803 */ /* 0x000fe40000000000 */
[----:B------:R-:W-:Y:S02]  /*0aa0*/  IADD3 R23, P0, R23, R22, RZ ;  /* 0x0000001617177210 */ /* 0x000fe40007f1e0ff */
[----:B------:R-:W-:Y:S02]  /*0ab0*/  P2R R30, PR, RZ, 0x40 ;  /* 0x00000040ff1e7803 */ /* 0x000fe40000000000 */
[----:B-1----:R-:W-:Y:S01]  /*0ac0*/  LOP3.LUT R2, R23, R24, RZ, 0xfc, !PT ;  /* 0x0000001817027212 */ /* 0x002fe200078efcff */
[----:B------:R-:W-:-:S03]  /*0ad0*/  IMAD.X R22, RZ, RZ, R7, P0 ;  /* 0x000000ffff167224 */ /* 0x000fc600000e0607 */
[----:B------:R-:W-:Y:S02]  /*0ae0*/  ISETP.LT.U32.AND P0, PT, R2, 0x4, PT ;  /* 0x000000040200780c */ /* 0x000fe40003f01070 */
[----:B------:R-:W-:-:S04]  /*0af0*/  LOP3.LUT R2, R22, R25, RZ, 0xfc, !PT ;  /* 0x0000001916027212 */ /* 0x000fc800078efcff */
[----:B------:R-:W-:-:S13]  /*0b00*/  ISETP.LT.U32.OR.EX P0, PT, R2, RZ, P2, P0 ;  /* 0x000000ff0200720c */ /* 0x000fda0001701500 */
[----:B--2---:R-:W-:Y:S05]  /*0b10*/  @P0 BRA `(.L_x_2) ;  /* 0x0000000000400947 */ /* 0x004fea0003800000 */
        /* <DEDUP_REMOVED lines=15> */
[----:B01---5:R-:W-:Y:S05]  /*0c10*/  CALL.ABS.NOINC R2 ;  /* 0x0000000002007343 */ /* 0x023fea0003c00000 */
.L_x_2:
[----:B------:R-:W1:Y:S01]  /*0c20*/  F2I.S64.TRUNC R4, R29 ;  /* 0x0000001d00047311 */ /* 0x000e62000020d900 */
[----:B------:R-:W-:Y:S05]  /*0c30*/  WARPSYNC.ALL ;  /* 0x0000000000007948 */ /* 0x000fea0003800000 */
[----:B------:R-:W-:Y:S01]  /*0c40*/  BAR.SYNC.DEFER_BLOCKING 0x0 ;  /* 0x0000000000007b1d */ /* 0x000fe20000010000 */
[----:B------:R-:W-:Y:S02]  /*0c50*/  ISETP.NE.AND P1, PT, R31, RZ, PT ;  /* 0x000000ff1f00720c */ /* 0x000fe40003f25270 */
[----:B------:R-:W-:-:S03]  /*0c60*/  ISETP.NE.AND P6, PT, R30, RZ, PT ;  /* 0x000000ff1e00720c */ /* 0x000fc60003fc5270 */
[----:B------:R-:W2:Y:S01]  /*0c70*/  F2I.S64.TRUNC R2, R19 ;  /* 0x0000001300027311 */ /* 0x000ea2000020d900 */
[----:B-1----:R-:W-:Y:S02]  /*0c80*/  SEL R8, R5, RZ, P1 ;  /* 0x000000ff05087207 */ /* 0x002fe40000800000 */
[----:B------:R-:W-:Y:S02]  /*0c90*/  SEL R7, R4, RZ, P1 ;  /* 0x000000ff04077207 */ /* 0x000fe40000800000 */
[----:B------:R-:W-:Y:S02]  /*0ca0*/  SHF.R.U32.HI R5, RZ, 0x1d, R8 ;  /* 0x0000001dff057819 */ /* 0x000fe40000011608 */
[----:B--2---:R-:W-:Y:S02]  /*0cb0*/  SEL R6, R3, RZ, P6 ;  /* 0x000000ff03067207 */ /* 0x004fe40003000000 */
[----:B------:R-:W-:Y:S02]  /*0cc0*/  LOP3.LUT R4, R5, 0x4, RZ, 0xc0, !PT ;  /* 0x0000000405047812 */ /* 0x000fe400078ec0ff */
[----:B------:R-:W-:-:S02]  /*0cd0*/  SHF.R.U32.HI R3, RZ, 0x1d, R6 ;  /* 0x0000001dff037819 */ /* 0x000fc40000011606 */
[----:B------:R-:W-:Y:S02]  /*0ce0*/  IADD3 R36, P0, R4, R7, RZ ;  /* 0x0000000704247210 */ /* 0x000fe40007f1e0ff */
        /* <DEDUP_REMOVED lines=26> */
.L_x_3:
[----:B------:R-:W-:Y:S05]  /*0e90*/  WARPSYNC.ALL ;  /* 0x0000000000007948 */ /* 0x000fea0003800000 */
[----:B------:R-:W-:Y:S01]  /*0ea0*/  BAR.SYNC.DEFER_BLOCKING 0x0 ;  /* 0x0000000000007b1d */ /* 0x000fe20000010000 */
[----:B------:R-:W-:Y:S01]  /*0eb0*/  LEA R3, P0, R36, R14, 0x2 ;  /* 0x0000000e24037211 */ /* 0x000fe200078010ff */
[----:B------:R-:W-:Y:S01]  /*0ec0*/  FADD R33, R33, 1 ;  /* 0x3f80000021217421 */ /* 0x000fe20000000000 */
[----:B------:R-:W-:Y:S02]  /*0ed0*/  FADD R34, R34, 1 ;  /* 0x3f80000022227421 */ /* 0x000fe40000000000 */
[----:B------:R-:W-:Y:S01]  /*0ee0*/  LEA.HI.X R2, R36, R15, R29, 0x2, P0 ;  /* 0x0000000f24027211 */ /* 0x000fe200000f141d */
[----:B------:R-:W-:Y:S01]  /*0ef0*/  IMAD.SHL.U32 R29, R32, 0x4, RZ ;  /* 0x00000004201d7824 */ /* 0x000fe200078e00ff */
[----:B------:R-:W-:-:S02]  /*0f00*/  LEA R6, P0, R24, R3, 0x4 ;  /* 0x0000000318067211 */ /* 0x000fc400078020ff */
[----:B------:R-:W-:Y:S02]  /*0f10*/  SHF.R.S32.HI R3, RZ, 0x1f, R32 ;  /* 0x0000001fff037819 */ /* 0x000fe40000011420 */
[----:B------:R-:W-:Y:S02]  /*0f20*/  LEA.HI.X R25, R24, R2, R25, 0x4, P0 ;  /* 0x0000000218197211 */ /* 0x000fe400000f2419 */
[C---:B------:R-:W-:Y:S02]  /*0f30*/  LEA R4, P0, R37.reuse, R14, 0x2 ;  /* 0x0000000e25047211 */ /* 0x040fe400078010ff */
[----:B------:R-:W-:Y:S02]  /*0f40*/  SHF.L.U64.HI R32, R32, 0x2, R3 ;  /* 0x0000000220207819 */ /* 0x000fe40000010203 */
[----:B------:R-:W-:Y:S02]  /*0f50*/  LEA.HI.X R2, R37, R15, R38, 0x2, P0 ;  /* 0x0000000f25027211 */ /* 0x000fe400000f1426 */
[----:B------:R-:W-:-:S04]  /*0f60*/  LEA R4, P0, R23, R4, 0x4 ;  /* 0x0000000417047211 */ /* 0x000fc800078020ff */
[----:B------:R-:W-:Y:S02]  /*0f70*/  LEA.HI.X R23, R23, R2, R22, 0x4, P0 ;  /* 0x0000000217177211 */ /* 0x000fe400000f2416 */
[----:B------:R-:W-:-:S05]  /*0f80*/  IADD3 R2, P0, R29, R6, RZ ;  /* 0x000000061d027210 */ /* 0x000fca0007f1e0ff */
[----:B------:R-:W-:Y:S01]  /*0f90*/  IMAD.X R3, R32, 0x1, R25, P0 ;  /* 0x0000000120037824 */ /* 0x000fe200000e0619 */
[----:B------:R-:W-:Y:S01]  /*0fa0*/  IADD3 R4, P0, R4, R29, RZ ;  /* 0x0000001d04047210 */ /* 0x000fe20007f1e0ff */
[----:B------:R-:W-:Y:S04]  /*0fb0*/  F2I.S64.TRUNC R24, R34 ;  /* 0x0000002200187311 */ /* 0x000fe8000020d900 */
[----:B------:R-:W-:Y:S01]  /*0fc0*/  IMAD.X R5, R23, 0x1, R32, P0 ;  /* 0x0000000117057824 */ /* 0x000fe200000e0620 */
[----:B------:R-:W-:-:S03]  /*0fd0*/  FSETP.GEU.AND P0, PT, R33, 4, PT ;  /* 0x408000002100780b */ /* 0x000fc60003f0e000 */
[----:B------:R-:W1:Y:S01]  /*0fe0*/  F2I.S64.TRUNC R22, R33 ;  /* 0x0000002100167311 */ /* 0x000e62000020d900 */
[----:B------:R-:W-:-:S04]  /*0ff0*/  FSETP.GE.AND P1, PT, R33, RZ, !P0 ;  /* 0x000000ff2100720b */ /* 0x000fc80004726000 */
[----:B------:R-:W-:Y:S02]  /*1000*/  P2R R36, PR, RZ, 0x2 ;  /* 0x00000002ff247803 */ /* 0x000fe40000000000 */
[----:B------:R-:W-:-:S04]  /*1010*/  FSETP.LT.AND P1, PT, R35, 4, P1 ;  /* 0x408000002300780b */ /* 0x000fc80000f21000 */
[----:B------:R-:W-:Y:S01]  /*1020*/  FSETP.GE.AND P1, PT, R35, RZ, P1 ;  /* 0x000000ff2300720b */ /* 0x000fe20000f26000 */
[----:B------:R-:W-:-:S03]  /*1030*/  IMAD.MOV.U32 R35, RZ, RZ, RZ ;  /* 0x000000ffff237224 */ /* 0x000fc600078e00ff */
[----:B-1----:R-:W-:Y:S02]  /*1040*/  SEL R40, R23, RZ, P1 ;  /* 0x000000ff17287207 */ /* 0x002fe40000800000 */
[----:B------:R-:W-:Y:S01]  /*1050*/  SEL R6, R22, RZ, P1 ;  /* 0x000000ff16067207 */ /* 0x000fe20000800000 */
[----:B------:R1:W5:Y:S01]  /*1060*/  @!P5 LDG.E.EL R35, desc[UR4][R4.64] ;  /* 0x000000040423d981 */ /* 0x000362000c2e1900 */
[----:B------:R-:W-:-:S04]  /*1070*/  SHF.R.U32.HI R37, RZ, 0x1d, R40 ;  /* 0x0000001dff257819 */ /* 0x000fc80000011628 */
[----:B------:R-:W-:-:S04]  /*1080*/  LOP3.LUT R37, R37, 0x4, RZ, 0xc0, !PT ;  /* 0x0000000425257812 */ /* 0x000fc800078ec0ff */
[----:B------:R-:W-:-:S05]  /*1090*/  IADD3 R37, P0, R37, R6, RZ ;  /* 0x0000000625257210 */ /* 0x000fca0007f1e0ff */
[----:B------:R-:W-:Y:S01]  /*10a0*/  IMAD.X R40, RZ, RZ, R40, P0 ;  /* 0x000000ffff287224 */ /* 0x000fe200000e0628 */
[----:B------:R-:W-:-:S04]  /*10b0*/  FSETP.GEU.AND P0, PT, R34, 4, PT ;  /* 0x408000002200780b */ /* 0x000fc80003f0e000 */
[----:B------:R-:W-:-:S04]  /*10c0*/  FSETP.GE.AND P6, PT, R34, RZ, !P0 ;  /* 0x000000ff2200720b */ /* 0x000fc800047c6000 */
[C---:B------:R-:W-:Y:S02]  /*10d0*/  FSETP.LT.AND P0, PT, R28.reuse, 4, P6 ;  /* 0x408000001c00780b */ /* 0x040fe40003701000 */
[----:B------:R-:W-:Y:S02]  /*10e0*/  P2R R38, PR, RZ, 0x40 ;  /* 0x00000040ff267803 */ /* 0x000fe40000000000 */
[----:B------:R-:W-:Y:S01]  /*10f0*/  FSETP.GE.AND P0, PT, R28, RZ, P0 ;  /* 0x000000ff1c00720b */ /* 0x000fe20000706000 */
[----:B------:R-:W-:-:S03]  /*1100*/  IMAD.MOV.U32 R28, RZ, RZ, RZ ;  /* 0x000000ffff1c7224 */ /* 0x000fc600078e00ff */
[----:B------:R-:W-:Y:S02]  /*1110*/  SEL R39, R25, RZ, P0 ;  /* 0x000000ff19277207 */ /* 0x000fe40000000000 */
[----:B------:R-:W-:Y:S01]  /*1120*/  SEL R7, R24, RZ, P0 ;  /* 0x000000ff18077207 */ /* 0x000fe20000000000 */
[----:B------:R1:W5:Y:S01]  /*1130*/  @!P5 LDG.E.EL R28, desc[UR4][R2.64] ;  /* 0x00000004021cd981 */ /* 0x000362000c2e1900 */
[----:B------:R-:W-:-:S04]  /*1140*/  SHF.R.U32.HI R42, RZ, 0x1d, R39 ;  /* 0x0000001dff2a7819 */ /* 0x000fc80000011627 */
[----:B------:R-:W-:-:S04]  /*1150*/  LOP3.LUT R42, R42, 0x4, RZ, 0xc0, !PT ;  /* 0x000000042a2a7812 */ /* 0x000fc800078ec0ff */
[----:B------:R-:W-:-:S04]  /*1160*/  IADD3 R42, P6, R42, R7, RZ ;  /* 0x000000072a2a7210 */ /* 0x000fc80007fde0ff */
[----:B------:R-:W-:Y:S01]  /*1170*/  LOP3.LUT R6, R42, R37, RZ, 0xfc, !PT ;  /* 0x000000252a067212 */ /* 0x000fe200078efcff */
[----:B------:R-:W-:-:S03]  /*1180*/  IMAD.X R39, RZ, RZ, R39, P6 ;  /* 0x000000ffff277224 */ /* 0x000fc600030e0627 */
[----:B------:R-:W-:Y:S02]  /*1190*/  ISETP.LT.U32.AND P6, PT, R6, 0x4, PT ;  /* 0x000000040600780c */ /* 0x000fe40003fc1070 */
[----:B------:R-:W-:-:S04]  /*11a0*/  LOP3.LUT R7, R39, R40, RZ, 0xfc, !PT ;  /* 0x0000002827077212 */ /* 0x000fc800078efcff */
[----:B------:R-:W-:-:S13]  /*11b0*/  ISETP.LT.U32.OR.EX P6, PT, R7, RZ, P2, P6 ;  /* 0x000000ff0700720c */ /* 0x000fda00017c1560 */
[----:B-1----:R-:W-:Y:S05]  /*11c0*/  @P6 BRA `(.L_x_4) ;  /* 0x0000000000406947 */ /* 0x002fea0003800000 */
        /* <DEDUP_REMOVED lines=16> */
.L_x_4:
[----:B------:R-:W1:Y:S01]  /*12d0*/  F2I.FTZ.S64.FLOOR R2, R17 ;  /* 0x0000001100027311 */ /* 0x000e620000215900 */
[----:B------:R-:W-:Y:S05]  /*12e0*/  WARPSYNC.ALL ;  /* 0x0000000000007948 */ /* 0x000fea0003800000 */
[----:B------:R-:W-:Y:S01]  /*12f0*/  BAR.SYNC.DEFER_BLOCKING 0x0 ;  /* 0x0000000000007b1d */ /* 0x000fe20000010000 */
[----:B-1----:R-:W-:Y:S02]  /*1300*/  SEL R44, R3, RZ, P1 ;  /* 0x000000ff032c7207 */ /* 0x002fe40000800000 */
[----:B------:R-:W-:Y:S02]  /*1310*/  SEL R2, R2, RZ, P1 ;  /* 0x000000ff02027207 */ /* 0x000fe40000800000 */
[----:B------:R-:W-:-:S04]  /*1320*/  SHF.R.U32.HI R41, RZ, 0x1d, R44 ;  /* 0x0000001dff297819 */ /* 0x000fc8000001162c */
[----:B------:R-:W-:-:S04]  /*1330*/  LOP3.LUT R41, R41, 0x4, RZ, 0xc0, !PT ;  /* 0x0000000429297812 */ /* 0x000fc800078ec0ff */
[----:B------:R-:W-:Y:S02]  /*1340*/  IADD3 R41, P6, R41, R2, RZ ;  /* 0x0000000229297210 */ /* 0x000fe40007fde0ff */
[----:B------:R-:W1:Y:S03]  /*1350*/  F2I.FTZ.S64.FLOOR R2, R0 ;  /* 0x0000000000027311 */ /* 0x000e660000215900 */
[----:B------:R-:W-:Y:S01]  /*1360*/  IMAD.X R44, RZ, RZ, R44, P6 ;  /* 0x000000ffff2c7224 */ /* 0x000fe200030e062c */
[----:B-1----:R-:W-:Y:S02]  /*1370*/  SEL R4, R3, RZ, P0 ;  /* 0x000000ff03047207 */ /* 0x002fe40000000000 */
[----:B------:R-:W-:Y:S02]  /*1380*/  SEL R3, R2, RZ, P0 ;  /* 0x000000ff02037207 */ /* 0x000fe40000000000 */
        /* <DEDUP_REMOVED lines=25> */
.L_x_5:
[----:B------:R-:W-:Y:S05]  /*1520*/  WARPSYNC.ALL ;  /* 0x0000000000007948 */ /* 0x000fea0003800000 */
[----:B------:R-:W-:Y:S01]  /*1530*/  BAR.SYNC.DEFER_BLOCKING 0x0 ;  /* 0x0000000000007b1d */ /* 0x000fe20000010000 */
[----:B------:R-:W-:-:S04]  /*1540*/  LEA R2, P6, R41, R14, 0x2 ;  /* 0x0000000e29027211 */ /* 0x000fc800078c10ff */
[----:B------:R-:W-:Y:S02]  /*1550*/  LEA.HI.X R41, R41, R15, R44, 0x2, P6 ;  /* 0x0000000f29297211 */ /* 0x000fe400030f142c */
[----:B------:R-:W-:-:S04]  /*1560*/  LEA R3, P6, R46, R14, 0x2 ;  /* 0x0000000e2e037211 */ /* 0x000fc800078c10ff */
[----:B------:R-:W-:Y:S02]  /*1570*/  LEA.HI.X R46, R46, R15, R43, 0x2, P6 ;  /* 0x0000000f2e2e7211 */ /* 0x000fe400030f142b */
[----:B------:R-:W-:-:S04]  /*1580*/  LEA R2, P6, R37, R2, 0x4 ;  /* 0x0000000225027211 */ /* 0x000fc800078c20ff */
[----:B------:R-:W-:Y:S02]  /*1590*/  LEA.HI.X R37, R37, R41, R40, 0x4, P6 ;  /* 0x0000002925257211 */ /* 0x000fe400030f2428 */
[C---:B------:R-:W-:Y:S01]  /*15a0*/  LEA R4, P6, R42.reuse, R3, 0x4 ;  /* 0x000000032a047211 */ /* 0x040fe200078c20ff */
[----:B------:R-:W1:Y:S03]  /*15b0*/  FRND.FTZ.FLOOR R41, R17 ;  /* 0x0000001100297307 */ /* 0x000e660000215000 */
[----:B------:R-:W-:Y:S02]  /*15c0*/  LEA.HI.X R39, R42, R46, R39, 0x4, P6 ;  /* 0x0000002e2a277211 */ /* 0x000fe400030f2427 */
[----:B------:R-:W-:-:S05]  /*15d0*/  IADD3 R2, P6, R2, R29, RZ ;  /* 0x0000001d02027210 */ /* 0x000fca0007fde0ff */
[----:B------:R-:W-:Y:S01]  /*15e0*/  IMAD.X R3, R37, 0x1, R32, P6 ;  /* 0x0000000125037824 */ /* 0x000fe200030e0620 */
[----:B------:R-:W-:Y:S01]  /*15f0*/  IADD3 R4, P6, R4, R29, RZ ;  /* 0x0000001d04047210 */ /* 0x000fe20007fde0ff */
[----:B-1----:R-:W-:-:S04]  /*1600*/  FADD R41, R41, 1 ;  /* 0x3f80000029297421 */ /* 0x002fc80000000000 */
[----:B------:R-:W-:Y:S01]  /*1610*/  IMAD.X R5, R39, 0x1, R32, P6 ;  /* 0x0000000127057824 */ /* 0x000fe200030e0620 */
[----:B------:R-:W-:-:S04]  /*1620*/  ISETP.NE.AND P6, PT, R38, RZ, PT ;  /* 0x000000ff2600720c */ /* 0x000fc80003fc5270 */
[----:B------:R-:W-:-:S04]  /*1630*/  FSETP.LT.AND P6, PT, R19, 4, P6 ;  /* 0x408000001300780b */ /* 0x000fc800037c1000 */
[----:B------:R-:W-:-:S04]  /*1640*/  FSETP.GE.AND P6, PT, R19, RZ, P6 ;  /* 0x000000ff1300720b */ /* 0x000fc800037c6000 */
[----:B------:R-:W-:Y:S02]  /*1650*/  SEL R6, R25, RZ, P6 ;  /* 0x000000ff19067207 */ /* 0x000fe40003000000 */
[----:B------:R-:W-:Y:S02]  /*1660*/  SEL R24, R24, RZ, P6 ;  /* 0x000000ff18187207 */ /* 0x000fe40003000000 */
[----:B------:R-:W-:Y:S02]  /*1670*/  SHF.R.U32.HI R25, RZ, 0x1d, R6 ;  /* 0x0000001dff197819 */ /* 0x000fe40000011606 */
[----:B------:R-:W-:Y:S02]  /*1680*/  P2R R38, PR, RZ, 0x40 ;  /* 0x00000040ff267803 */ /* 0x000fe40000000000 */
[----:B------:R-:W-:-:S04]  /*1690*/  LOP3.LUT R25, R25, 0x4, RZ, 0xc0, !PT ;  /* 0x0000000419197812 */ /* 0x000fc800078ec0ff */
[----:B------:R-:W-:-:S05]  /*16a0*/  IADD3 R25, P6, R25, R24, RZ ;  /* 0x0000001819197210 */ /* 0x000fca0007fde0ff */
[----:B------:R-:W-:Y:S01]  /*16b0*/  IMAD.X R24, RZ, RZ, R6, P6 ;  /* 0x000000ffff187224 */ /* 0x000fe200030e0606 */
        /* <DEDUP_REMOVED lines=8> */
[----:B------:R-:W-:Y:S02]  /*1740*/  IADD3 R36, P6, R36, R23, RZ ;  /* 0x0000001724247210 */ /* 0x000fe40007fde0ff */
[----:B------:R-:W-:Y:S02]  /*1750*/  CS2R R22, SRZ ;  /* 0x0000000000167805 */ /* 0x000fe4000001ff00 */
[----:B------:R-:W-:Y:S01]  /*1760*/  LOP3.LUT R6, R25, R36, RZ, 0xfc, !PT ;  /* 0x0000002419067212 */ /* 0x000fe200078efcff */
[----:B------:R-:W-:-:S03]  /*1770*/  IMAD.X R37, RZ, RZ, R37, P6 ;  /* 0x000000ffff257224 */ /* 0x000fc600030e0625 */
[----:B------:R1:W5:Y:S04]  /*1780*/  @!P5 LDG.E.EL R23, desc[UR4][R2.64] ;  /* 0x000000040217d981 */ /* 0x000368000c2e1900 */
[----:B------:R1:W5:Y:S01]  /*1790*/  @!P5 LDG.E.EL R22, desc[UR4][R4.64] ;  /* 0x000000040416d981 */ /* 0x000362000c2e1900 */
[----:B------:R-:W-:Y:S02]  /*17a0*/  LOP3.LUT R7, R24, R37, RZ, 0xfc, !PT ;  /* 0x0000002518077212 */ /* 0x000fe400078efcff */
[----:B------:R-:W-:-:S04]  /*17b0*/  ISETP.LT.U32.AND P6, PT, R6, 0x4, PT ;  /* 0x000000040600780c */ /* 0x000fc80003fc1070 */
        /* <DEDUP_REMOVED lines=18> */
.L_x_6:
[----:B------:R-:W1:Y:S01]  /*18e0*/  F2I.S64.TRUNC R2, R41 ;  /* 0x0000002900027311 */ /* 0x000e62000020d900 */
[----:B------:R-:W-:Y:S05]  /*18f0*/  WARPSYNC.ALL ;  /* 0x0000000000007948 */ /* 0x000fea0003800000 */
[----:B------:R-:W-:Y:S01]  /*1900*/  BAR.SYNC.DEFER_BLOCKING 0x0 ;  /* 0x0000000000007b1d */ /* 0x000fe20000010000 */
[----:B------:R-:W-:-:S04]  /*1910*/  ISETP.NE.AND P6, PT, R39, RZ, PT ;  /* 0x000000ff2700720c */ /* 0x000fc80003fc5270 */
[----:B-1----:R-:W-:Y:S02]  /*1920*/  SEL R42, R3, RZ, P6 ;  /* 0x000000ff032a7207 */ /* 0x002fe40003000000 */
[----:B------:R-:W-:Y:S02]  /*1930*/  SEL R3, R2, RZ, P6 ;  /* 0x000000ff02037207 */ /* 0x000fe40003000000 */
[----:B------:R-:W-:-:S04]  /*1940*/  SHF.R.U32.HI R40, RZ, 0x1d, R42 ;  /* 0x0000001dff287819 */ /* 0x000fc8000001162a */
[----:B------:R-:W-:-:S04]  /*1950*/  LOP3.LUT R40, R40, 0x4, RZ, 0xc0, !PT ;  /* 0x0000000428287812 */ /* 0x000fc800078ec0ff */
[----:B------:R-:W-:Y:S02]  /*1960*/  IADD3 R40, P6, R40, R3, RZ ;  /* 0x0000000328287210 */ /* 0x000fe40007fde0ff */
[----:B------:R-:W1:Y:S03]  /*1970*/  F2I.S64.TRUNC R2, R19 ;  /* 0x0000001300027311 */ /* 0x000e66000020d900 */
[----:B------:R-:W-:Y:S01]  /*1980*/  IMAD.X R42, RZ, RZ, R42, P6 ;  /* 0x000000ffff2a7224 */ /* 0x000fe200030e062a */
[----:B------:R-:W-:-:S04]  /*1990*/  ISETP.NE.AND P6, PT, R38, RZ, PT ;  /* 0x000000ff2600720c */ /* 0x000fc80003fc5270 */
        /* <DEDUP_REMOVED lines=27> */
.L_x_7:
[CC--:B------:R-:W-:Y:S01]  /*1b50*/  LEA R3, P2, R40.reuse, R14.reuse, 0x2 ;  /* 0x0000000e28037211 */ /* 0x0c0fe200078410ff */
[----:B------:R-:W-:Y:S05]  /*1b60*/  WARPSYNC.ALL ;  /* 0x0000000000007948 */ /* 0x000fea0003800000 */
[----:B------:R-:W-:Y:S01]  /*1b70*/  BAR.SYNC.DEFER_BLOCKING 0x0 ;  /* 0x0000000000007b1d */ /* 0x000fe20000010000 */
[----:B------:R-:W-:Y:S02]  /*1b80*/  IMAD.MOV.U32 R10, RZ, RZ, RZ ;  /* 0x000000ffff0a7224 */ /* 0x000fe400078e00ff */
[----:B------:R-:W-:Y:S01]  /*1b90*/  FADD R34, -R9, R34 ;  /* 0x0000002209227221 */ /* 0x000fe20000000100 */
[-C--:B------:R-:W-:Y:S01]  /*1ba0*/  LEA.HI.X R40, R40, R15.reuse, R42, 0x2, P2 ;  /* 0x0000000f28287211 */ /* 0x080fe200010f142a */
[----:B------:R-:W-:Y:S01]  /*1bb0*/  IMAD.MOV.U32 R8, RZ, RZ, RZ ;  /* 0x000000ffff087224 */ /* 0x000fe200078e00ff */
[C---:B------:R-:W-:Y:S01]  /*1bc0*/  LEA R4, P2, R41.reuse, R14, 0x2 ;  /* 0x0000000e29047211 */ /* 0x040fe200078410ff */
[----:B------:R-:W1:Y:S01]  /*1bd0*/  FRND.FTZ.FLOOR R13, R0 ;  /* 0x00000000000d7307 */ /* 0x000e620000215000 */
[----:B------:R-:W-:Y:S01]  /*1be0*/  ISETP.NE.AND P6, PT, R30, RZ, PT ;  /* 0x000000ff1e00720c */ /* 0x000fe20003fc5270 */
[----:B------:R-:W-:Y:S01]  /*1bf0*/  FADD R33, -R16, R33 ;  /* 0x0000002110217221 */ /* 0x000fe20000000100 */
[----:B------:R-:W-:-:S02]  /*1c00*/  LEA.HI.X R15, R41, R15, R44, 0x2, P2 ;  /* 0x0000000f290f7211 */ /* 0x000fc400010f142c */
[C---:B------:R-:W-:Y:S02]  /*1c10*/  LEA R2, P2, R36.reuse, R3, 0x4 ;  /* 0x0000000324027211 */ /* 0x040fe400078420ff */
[----:B------:R-:W-:Y:S01]  /*1c20*/  P2R R7, PR, RZ, 0x1 ;  /* 0x00000001ff077803 */ /* 0x000fe20000000000 */
[----:B------:R-:W2:Y:S01]  /*1c30*/  FRND.FTZ.FLOOR R20, R17 ;  /* 0x0000001100147307 */ /* 0x000ea20000215000 */
[----:B------:R-:W-:Y:S02]  /*1c40*/  LEA.HI.X R37, R36, R40, R37, 0x4, P2 ;  /* 0x0000002824257211 */ /* 0x000fe400010f2425 */
[----:B------:R-:W-:Y:S02]  /*1c50*/  LEA R4, P2, R25, R4, 0x4 ;  /* 0x0000000419047211 */ /* 0x000fe400078420ff */
[----:B------:R-:W-:Y:S02]  /*1c60*/  ISETP.NE.AND P0, PT, R31, RZ, PT ;  /* 0x000000ff1f00720c */ /* 0x000fe40003f05270 */
[----:B------:R-:W-:Y:S01]  /*1c70*/  LEA.HI.X R25, R25, R15, R24, 0x4, P2 ;  /* 0x0000000f19197211 */ /* 0x000fe200010f2418 */
[----:B-1----:R-:W-:Y:S01]  /*1c80*/  FADD R13, R0, -R13 ;  /* 0x8000000d000d7221 */ /* 0x002fe20000000000 */
[----:B------:R-:W-:-:S03]  /*1c90*/  IADD3 R2, P2, R2, R29, RZ ;  /* 0x0000001d02027210 */ /* 0x000fc60007f5e0ff */
[----:B------:R-:W-:Y:S02]  /*1ca0*/  FMUL R6, R13, R34 ;  /* 0x000000220d067220 */ /* 0x000fe40000400000 */
[----:B------:R-:W-:Y:S01]  /*1cb0*/  IMAD.X R3, R37, 0x1, R32, P2 ;  /* 0x0000000125037824 */ /* 0x000fe200010e0620 */
[----:B------:R-:W-:Y:S01]  /*1cc0*/  IADD3 R4, P2, R4, R29, RZ ;  /* 0x0000001d04047210 */ /* 0x000fe20007f5e0ff */
[----:B--2---:R-:W-:Y:S01]  /*1cd0*/  FADD R24, R17, -R20 ;  /* 0x8000001411187221 */ /* 0x004fe20000000000 */
[----:B------:R-:W1:Y:S01]  /*1ce0*/  FRND.FTZ.FLOOR R15, R16 ;  /* 0x00000010000f7307 */ /* 0x000e620000215000 */
[----:B------:R-:W-:Y:S01]  /*1cf0*/  FSEL R12, R6, RZ, P6 ;  /* 0x000000ff060c7208 */ /* 0x000fe20003000000 */
[----:B------:R2:W3:Y:S01]  /*1d00*/  @!P5 LDG.E.EL R10, desc[UR4][R2.64] ;  /* 0x00000004020ad981 */ /* 0x0004e2000c2e1900 */
[----:B------:R-:W-:Y:S02]  /*1d10*/  IMAD.X R5, R25, 0x1, R32, P2 ;  /* 0x0000000119057824 */ /* 0x000fe400010e0620 */
[----:B------:R-:W-:-:S03]  /*1d20*/  FMUL R6, R24, R33 ;  /* 0x0000002118067220 */ /* 0x000fc60000400000 */
[----:B------:R-:W4:Y:S01]  /*1d30*/  FRND.FTZ.FLOOR R14, R9 ;  /* 0x00000009000e7307 */ /* 0x000f220000215000 */
[----:B------:R2:W3:Y:S01]  /*1d40*/  @!P5 LDG.E.EL R8, desc[UR4][R4.64] ;  /* 0x000000040408d981 */ /* 0x0004e2000c2e1900 */
[----:B------:R-:W-:Y:S01]  /*1d50*/  FSEL R11, R6, RZ, P0 ;  /* 0x000000ff060b7208 */ /* 0x000fe20000000000 */
[----:B------:R-:W-:Y:S01]  /*1d60*/  FADD R20, R20, 1 ;  /* 0x3f80000014147421 */ /* 0x000fe20000000000 */
[----:B------:R-:W-:Y:S02]  /*1d70*/  ISETP.NE.AND P0, PT, R7, RZ, PT ;  /* 0x000000ff0700720c */ /* 0x000fe40003f05270 */
[----:B------:R-:W2:Y:S01]  /*1d80*/  LDC.64 R6, c[0x0][0x210] ;  /* 0x00008400ff067b82 */ /* 0x000ea20000000a00 */
[----:B------:R-:W-:Y:S01]  /*1d90*/  FADD R20, -R17, R20 ;  /* 0x0000001411147221 */ /* 0x000fe20000000100 */
[----:B------:R-:W-:Y:S01]  /*1da0*/  FADD R19, -R0, R19 ;  /* 0x0000001300137221 */ /* 0x000fe20000000100 */
[----:B-1----:R-:W-:Y:S01]  /*1db0*/  FADD R15, R16, -R15 ;  /* 0x8000000f100f7221 */ /* 0x002fe20000000000 */
[----:B-----5:R-:W-:Y:S01]  /*1dc0*/  FMUL R35, R12, R35 ;  /* 0x000000230c237220 */ /* 0x020fe20000400000 */
[C---:B------:R-:W-:Y:S01]  /*1dd0*/  FMUL R33, R20.reuse, R33 ;  /* 0x0000002114217220 */ /* 0x040fe20000400000 */
[----:B------:R-:W-:Y:S01]  /*1de0*/  FMUL R34, R19, R34 ;  /* 0x0000002213227220 */ /* 0x000fe20000400000 */
[----:B------:R-:W-:Y:S01]  /*1df0*/  ISETP.NE.AND P2, PT, R39, RZ, PT ;  /* 0x000000ff2700720c */ /* 0x000fe20003f45270 */
[----:B----4-:R-:W-:Y:S01]  /*1e00*/  FADD R14, R9, -R14 ;  /* 0x8000000e090e7221 */ /* 0x010fe20000000000 */
[----:B------:R-:W-:Y:S01]  /*1e10*/  FMUL R0, R20, R15 ;  /* 0x0000000f14007220 */ /* 0x000fe20000400000 */
[----:B------:R-:W-:-:S02]  /*1e20*/  FSEL R33, R33, RZ, P4 ;  /* 0x000000ff21217208 */ /* 0x000fc40002000000 */
[----:B--2---:R-:W-:Y:S01]  /*1e30*/  FMUL R3, R19, R14 ;  /* 0x0000000e13037220 */ /* 0x004fe20000400000 */
[----:B------:R-:W-:Y:S01]  /*1e40*/  FSEL R34, R34, RZ, P3 ;  /* 0x000000ff22227208 */ /* 0x000fe20001800000 */
[----:B------:R-:W-:Y:S01]  /*1e50*/  FMUL R28, R11, R28 ;  /* 0x0000001c0b1c7220 */ /* 0x000fe20000400000 */
[----:B------:R-:W-:Y:S01]  /*1e60*/  FMUL R2, R24, R15 ;  /* 0x0000000f18027220 */ /* 0x000fe20000400000 */
[----:B0-----:R-:W-:Y:S01]  /*1e70*/  FMUL R4, R13, R14 ;  /* 0x0000000e0d047220 */ /* 0x001fe20000400000 */
[----:B------:R-:W-:Y:S01]  /*1e80*/  ISETP.NE.AND P6, PT, R38, RZ, PT ;  /* 0x000000ff2600720c */ /* 0x000fe20003fc5270 */
[----:B------:R-:W-:Y:S01]  /*1e90*/  FFMA R27, R33, R27, R28 ;  /* 0x0000001b211b7223 */ /* 0x000fe2000000001c */
[----:B------:R-:W-:Y:S01]  /*1ea0*/  FSEL R0, R0, RZ, P1 ;  /* 0x000000ff00007208 */ /* 0x000fe20000800000 */
[----:B------:R-:W-:Y:S01]  /*1eb0*/  FFMA R26, R34, R26, R35 ;  /* 0x0000001a221a7223 */ /* 0x000fe20000000023 */
[----:B------:R-:W-:Y:S02]  /*1ec0*/  FSEL R9, R3, RZ, P0 ;  /* 0x000000ff03097208 */ /* 0x000fe40000000000 */
[----:B------:R-:W-:Y:S01]  /*1ed0*/  FSEL R3, R2, RZ, P2 ;  /* 0x000000ff02037208 */ /* 0x000fe20001000000 */
[----:B------:R-:W-:Y:S01]  /*1ee0*/  FFMA R0, R0, R23, R27 ;  /* 0x0000001700007223 */ /* 0x000fe2000000001b */
[----:B------:R-:W-:Y:S01]  /*1ef0*/  FSEL R5, R4, RZ, P6 ;  /* 0x000000ff04057208 */ /* 0x000fe20003000000 */
[----:B------:R-:W-:Y:S01]  /*1f00*/  FFMA R22, R9, R22, R26 ;  /* 0x0000001609167223 */ /* 0x000fe2000000001a */
[----:B------:R-:W-:-:S04]  /*1f10*/  IMAD.WIDE R6, R18, 0x4, R6 ;  /* 0x0000000412067825 */ /* 0x000fc800078e0206 */
[----:B---3--:R-:W-:Y:S01]  /*1f20*/  FFMA R4, R3, R10, R0 ;  /* 0x0000000a03047223 */ /* 0x008fe20000000000 */
[----:B------:R-:W-:Y:S01]  /*1f30*/  FFMA R5, R5, R8, R22 ;  /* 0x0000000805057223 */ /* 0x000fe20000000016 */
[----:B------:R-:W-:Y:S06]  /*1f40*/  @P5 EXIT ;  /* 0x000000000000594d */ /* 0x000fec0003800000 */
[----:B------:R-:W-:Y:S01]  /*1f50*/  STG.E.64 desc[UR4][R6.64], R4 ;  /* 0x0000000406007986 */ /* 0x000fe2000c101b04 */
[----:B------:R-:W-:Y:S05]  /*1f60*/  EXIT ;  /* 0x000000000000794d */ /* 0x000fea0003800000 */
.L_x_8:
[----:B------:R-:W-:-:S00]  /*1f70*/  BRA `(.L_x_8) ;  /* 0xfffffffc00fc7947 */ /* 0x000fc0000383ffff */
[----:B------:R-:W-:-:S00]  /*1f80*/  NOP ;  /* 0x0000000000007918 */ /* 0x000fc00000000000 */
[----:B------:R-:W-:-:S00]  /*1f90*/  NOP ;  /* 0x0000000000007918 */ /* 0x000fc00000000000 */
[----:B------:R-:W-:-:S00]  /*1fa0*/  NOP ;  /* 0x0000000000007918 */ /* 0x000fc00000000000 */
[----:B------:R-:W-:-:S00]  /*1fb0*/  NOP ;  /* 0x0000000000007918 */ /* 0x000fc00000000000 */
[----:B------:R-:W-:-:S00]  /*1fc0*/  NOP ;  /* 0x0000000000007918 */ /* 0x000fc00000000000 */
[----:B------:R-:W-:-:S00]  /*1fd0*/  NOP ;  /* 0x0000000000007918 */ /* 0x000fc00000000000 */
[----:B------:R-:W-:-:S00]  /*1fe0*/  NOP ;  /* 0x0000000000007918 */ /* 0x000fc00000000000 */
[----:B------:R-:W-:-:S00]  /*1ff0*/  NOP ;  /* 0x0000000000007918 */ /* 0x000fc00000000000 */
.L_x_9:


//--------------------- .nv.global.init           --------------------------
	.section	.nv.global.init,"aw",@progbits
.nv.global.init:
	.type		assertFunc_7,@object
	.size		assertFunc_7,(assertFunc_3 - assertFunc_7)
assertFunc_7:
        /*0000*/ 	.byte	0x75, 0x6e, 0x6b, 0x6e, 0x6f, 0x77, 0x6e, 0x00
	.type		assertFunc_3,@object
	.size		assertFunc_3,(assertFunc_1 - assertFunc_3)
assertFunc_3:
        /*0008*/ 	.byte	0x75, 0x6e, 0x6b, 0x6e, 0x6f, 0x77, 0x6e, 0x00
	.type		assertFunc_1,@object
	.size		assertFunc_1,(assertFunc_5 - assertFunc_1)
assertFunc_1:
        /*0010*/ 	.byte	0x75, 0x6e, 0x6b, 0x6e, 0x6f, 0x77, 0x6e, 0x00
	.type		assertFunc_5,@object
	.size		assertFunc_5,(assertFunc_6 - assertFunc_5)
assertFunc_5:
        /*0018*/ 	.byte	0x75, 0x6e, 0x6b, 0x6e, 0x6f, 0x77, 0x6e, 0x00
	.type		assertFunc_6,@object
	.size		assertFunc_6,(assertFunc_2 - assertFunc_6)
assertFunc_6:
        /*0020*/ 	.byte	0x75, 0x6e, 0x6b, 0x6e, 0x6f, 0x77, 0x6e, 0x00
	.type		assertFunc_2,@object
	.size		assertFunc_2,(assertFunc_4 - assertFunc_2)
assertFunc_2:
        /*0028*/ 	.byte	0x75, 0x6e, 0x6b, 0x6e, 0x6f, 0x77, 0x6e, 0x00
	.type		assertFunc_4,@object
	.size		assertFunc_4,(assertFunc_0 - assertFunc_4)
assertFunc_4:
        /*0030*/ 	.byte	0x75, 0x6e, 0x6b, 0x6e, 0x6f, 0x77, 0x6e, 0x00
	.type		assertFunc_0,@object
	.size		assertFunc_0,(_$_str - assertFunc_0)
assertFunc_0:
        /*0038*/ 	.byte	0x75, 0x6e, 0x6b, 0x6e, 0x6f, 0x77, 0x6e, 0x00
	.type		_$_str,@object
	.size		_$_str,(assertMessage_5 - _$_str)
_$_str:
        /*0040*/ 	.byte	0x5f, 0x5f, 0x43, 0x55, 0x44, 0x41, 0x5f, 0x46, 0x54, 0x5a, 0x00
	.type		assertMessage_5,@object
	.size		assertMessage_5,(assertMessage_1 - assertMessage_5)
assertMessage_5:
        /*004b*/ 	.byte	0x69, 0x6e, 0x64, 0x65, 0x78, 0x20, 0x6f, 0x75, 0x74, 0x20, 0x6f, 0x66, 0x20, 0x62, 0x6f, 0x75
        /*005b*/ 	.byte	0x6e, 0x64, 0x73, 0x3a, 0x20, 0x30, 0x20, 0x3c, 0x3d, 0x20, 0x74, 0x6d, 0x70, 0x37, 0x36, 0x20
        /*006b*/ 	.byte	0x3c, 0x20, 0x34, 0x00
	.type		assertMessage_1,@object
	.size		assertMessage_1,(assertMessage_7 - assertMessage_1)
assertMessage_1:
        /*006f*/ 	.byte	0x69, 0x6e, 0x64, 0x65, 0x78, 0x20, 0x6f, 0x75, 0x74, 0x20, 0x6f, 0x66, 0x20, 0x62, 0x6f, 0x75
        /*007f*/ 	.byte	0x6e, 0x64, 0x73, 0x3a, 0x20, 0x30, 0x20, 0x3c, 0x3d, 0x20, 0x74, 0x6d, 0x70, 0x33, 0x31, 0x20
        /*008f*/ 	.byte	0x3c, 0x20, 0x34, 0x00
	.type		assertMessage_7,@object
	.size		assertMessage_7,(assertMessage_3 - assertMessage_7)
assertMessage_7:
        /*0093*/ 	.byte	0x69, 0x6e, 0x64, 0x65, 0x78, 0x20, 0x6f, 0x75, 0x74, 0x20, 0x6f, 0x66, 0x20, 0x62, 0x6f, 0x75
        /*00a3*/ 	.byte	0x6e, 0x64, 0x73, 0x3a, 0x20, 0x30, 0x20, 0x3c, 0x3d, 0x20, 0x74, 0x6d, 0x70, 0x39, 0x33, 0x20
        /*00b3*/ 	.byte	0x3c, 0x20, 0x34, 0x00
	.type		assertMessage_3,@object
	.size		assertMessage_3,(assertMessage_4 - assertMessage_3)
assertMessage_3:
        /*00b7*/ 	.byte	0x69, 0x6e, 0x64, 0x65, 0x78, 0x20, 0x6f, 0x75, 0x74, 0x20, 0x6f, 0x66, 0x20, 0x62, 0x6f, 0x75
        /*00c7*/ 	.byte	0x6e, 0x64, 0x73, 0x3a, 0x20, 0x30, 0x20, 0x3c, 0x3d, 0x20, 0x74, 0x6d, 0x70, 0x35, 0x35, 0x20
        /*00d7*/ 	.byte	0x3c, 0x20, 0x34, 0x00
	.type		assertMessage_4,@object
	.size		assertMessage_4,(assertMessage_0 - assertMessage_4)
assertMessage_4:
        /*00db*/ 	.byte	0x69, 0x6e, 0x64, 0x65, 0x78, 0x20, 0x6f, 0x75, 0x74, 0x20, 0x6f, 0x66, 0x20, 0x62, 0x6f, 0x75
        /*00eb*/ 	.byte	0x6e, 0x64, 0x73, 0x3a, 0x20, 0x30, 0x20, 0x3c, 0x3d, 0x20, 0x74, 0x6d, 0x70, 0x37, 0x31, 0x20
        /*00fb*/ 	.byte	0x3c, 0x20, 0x34, 0x00
	.type		assertMessage_0,@object
	.size		assertMessage_0,(assertMessage_2 - assertMessage_0)
assertMessage_0:
        /*00ff*/ 	.byte	0x69, 0x6e, 0x64, 0x65, 0x78, 0x20, 0x6f, 0x75, 0x74, 0x20, 0x6f, 0x66, 0x20, 0x62, 0x6f, 0x75
        /*010f*/ 	.byte	0x6e, 0x64, 0x73, 0x3a, 0x20, 0x30, 0x20, 0x3c, 0x3d, 0x20, 0x74, 0x6d, 0x70, 0x32, 0x35, 0x20
        /*011f*/ 	.byte	0x3c, 0x20, 0x34, 0x00
	.type		assertMessage_2,@object
	.size		assertMessage_2,(assertMessage_6 - assertMessage_2)
assertMessage_2:
        /*0123*/ 	.byte	0x69, 0x6e, 0x64, 0x65, 0x78, 0x20, 0x6f, 0x75, 0x74, 0x20, 0x6f, 0x66, 0x20, 0x62, 0x6f, 0x75
        /*0133*/ 	.byte	0x6e, 0x64, 0x73, 0x3a, 0x20, 0x30, 0x20, 0x3c, 0x3d, 0x20, 0x74, 0x6d, 0x70, 0x34, 0x39, 0x20
        /*0143*/ 	.byte	0x3c, 0x20, 0x34, 0x00
	.type		assertMessage_6,@object
	.size		assertMessage_6,(assertFile_2 - assertMessage_6)
assertMessage_6:
        /*0147*/ 	.byte	0x69, 0x6e, 0x64, 0x65, 0x78, 0x20, 0x6f, 0x75, 0x74, 0x20, 0x6f, 0x66, 0x20, 0x62, 0x6f, 0x75
        /*0157*/ 	.byte	0x6e, 0x64, 0x73, 0x3a, 0x20, 0x30, 0x20, 0x3c, 0x3d, 0x20, 0x74, 0x6d, 0x70, 0x38, 0x38, 0x20
        /*0167*/ 	.byte	0x3c, 0x20, 0x34, 0x00
	.type		assertFile_2,@object
	.size		assertFile_2,(assertFile_6 - assertFile_2)
assertFile_2:
        /*016b*/ 	.byte	0x69, 0x6e, 0x64, 0x75, 0x63, 0x74, 0x6f, 0x72, 0x5f, 0x63, 0x61, 0x63, 0x68, 0x65, 0x2f, 0x6e
        /*017b*/ 	.byte	0x6a, 0x2f, 0x63, 0x6e, 0x6a, 0x76, 0x33, 0x33, 0x71, 0x37, 0x64, 0x75, 0x74, 0x73, 0x78, 0x61
        /*018b*/ 	.byte	0x75, 0x6d, 0x72, 0x32, 0x6b, 0x76, 0x78, 0x79, 0x37, 0x61, 0x76, 0x65, 0x77, 0x66, 0x76, 0x37
        /*019b*/ 	.byte	0x6e, 0x64, 0x75, 0x64, 0x67, 0x36, 0x6a, 0x75, 0x32, 0x6c, 0x35, 0x65, 0x7a, 0x62, 0x7a, 0x32
        /*01ab*/ 	.byte	0x6f, 0x73, 0x6c, 0x6a, 0x7a, 0x71, 0x2e, 0x70, 0x79, 0x00
	.type		assertFile_6,@object
	.size		assertFile_6,(assertFile_4 - assertFile_6)
assertFile_6:
        /*01b5*/ 	.byte	0x69, 0x6e, 0x64, 0x75, 0x63, 0x74, 0x6f, 0x72, 0x5f, 0x63, 0x61, 0x63, 0x68, 0x65, 0x2f, 0x6e
        /*01c5*/ 	.byte	0x6a, 0x2f, 0x63, 0x6e, 0x6a, 0x76, 0x33, 0x33, 0x71, 0x37, 0x64, 0x75, 0x74, 0x73, 0x78, 0x61
        /*01d5*/ 	.byte	0x75, 0x6d, 0x72, 0x32, 0x6b, 0x76, 0x78, 0x79, 0x37, 0x61, 0x76, 0x65, 0x77, 0x66, 0x76, 0x37
        /*01e5*/ 	.byte	0x6e, 0x64, 0x75, 0x64, 0x67, 0x36, 0x6a, 0x75, 0x32, 0x6c, 0x35, 0x65, 0x7a, 0x62, 0x7a, 0x32
        /*01f5*/ 	.byte	0x6f, 0x73, 0x6c, 0x6a, 0x7a, 0x71, 0x2e, 0x70, 0x79, 0x00
	.type		assertFile_4,@object
	.size		assertFile_4,(assertFile_0 - assertFile_4)
assertFile_4:
        /*01ff*/ 	.byte	0x69, 0x6e, 0x64, 0x75, 0x63, 0x74, 0x6f, 0x72, 0x5f, 0x63, 0x61, 0x63, 0x68, 0x65, 0x2f, 0x6e
        /*020f*/ 	.byte	0x6a, 0x2f, 0x63, 0x6e, 0x6a, 0x76, 0x33, 0x33, 0x71, 0x37, 0x64, 0x75, 0x74, 0x73, 0x78, 0x61
        /*021f*/ 	.byte	0x75, 0x6d, 0x72, 0x32, 0x6b, 0x76, 0x78, 0x79, 0x37, 0x61, 0x76, 0x65, 0x77, 0x66, 0x76, 0x37
        /*022f*/ 	.byte	0x6e, 0x64, 0x75, 0x64, 0x67, 0x36, 0x6a, 0x75, 0x32, 0x6c, 0x35, 0x65, 0x7a, 0x62, 0x7a, 0x32
        /*023f*/ 	.byte	0x6f, 0x73, 0x6c, 0x6a, 0x7a, 0x71, 0x2e, 0x70, 0x79, 0x00
	.type		assertFile_0,@object
	.size		assertFile_0,(assertFile_1 - assertFile_0)
assertFile_0:
        /*0249*/ 	.byte	0x69, 0x6e, 0x64, 0x75, 0x63, 0x74, 0x6f, 0x72, 0x5f, 0x63, 0x61, 0x63, 0x68, 0x65, 0x2f, 0x6e
        /*0259*/ 	.byte	0x6a, 0x2f, 0x63, 0x6e, 0x6a, 0x76, 0x33, 0x33, 0x71, 0x37, 0x64, 0x75, 0x74, 0x73, 0x78, 0x61
        /*0269*/ 	.byte	0x75, 0x6d, 0x72, 0x32, 0x6b, 0x76, 0x78, 0x79, 0x37, 0x61, 0x76, 0x65, 0x77, 0x66, 0x76, 0x37
        /*0279*/ 	.byte	0x6e, 0x64, 0x75, 0x64, 0x67, 0x36, 0x6a, 0x75, 0x32, 0x6c, 0x35, 0x65, 0x7a, 0x62, 0x7a, 0x32
        /*0289*/ 	.byte	0x6f, 0x73, 0x6c, 0x6a, 0x7a, 0x71, 0x2e, 0x70, 0x79, 0x00
	.type		assertFile_1,@object
	.size		assertFile_1,(assertFile_5 - assertFile_1)
assertFile_1:
        /*0293*/ 	.byte	0x69, 0x6e, 0x64, 0x75, 0x63, 0x74, 0x6f, 0x72, 0x5f, 0x63, 0x61, 0x63, 0x68, 0x65, 0x2f, 0x6e
        /*02a3*/ 	.byte	0x6a, 0x2f, 0x63, 0x6e, 0x6a, 0x76, 0x33, 0x33, 0x71, 0x37, 0x64, 0x75, 0x74, 0x73, 0x78, 0x61
        /*02b3*/ 	.byte	0x75, 0x6d, 0x72, 0x32, 0x6b, 0x76, 0x78, 0x79, 0x37, 0x61, 0x76, 0x65, 0x77, 0x66, 0x76, 0x37
        /*02c3*/ 	.byte	0x6e, 0x64, 0x75, 0x64, 0x67, 0x36, 0x6a, 0x75, 0x32, 0x6c, 0x35, 0x65, 0x7a, 0x62, 0x7a, 0x32
        /*02d3*/ 	.byte	0x6f, 0x73, 0x6c, 0x6a, 0x7a, 0x71, 0x2e, 0x70, 0x79, 0x00
	.type		assertFile_5,@object
	.size		assertFile_5,(assertFile_7 - assertFile_5)
assertFile_5:
        /*02dd*/ 	.byte	0x69, 0x6e, 0x64, 0x75, 0x63, 0x74, 0x6f, 0x72, 0x5f, 0x63, 0x61, 0x63, 0x68, 0x65, 0x2f, 0x6e
        /*02ed*/ 	.byte	0x6a, 0x2f, 0x63, 0x6e, 0x6a, 0x76, 0x33, 0x33, 0x71, 0x37, 0x64, 0x75, 0x74, 0x73, 0x78, 0x61
        /*02fd*/ 	.byte	0x75, 0x6d, 0x72, 0x32, 0x6b, 0x76, 0x78, 0x79, 0x37, 0x61, 0x76, 0x65, 0x77, 0x66, 0x76, 0x37
        /*030d*/ 	.byte	0x6e, 0x64, 0x75, 0x64, 0x67, 0x36, 0x6a, 0x75, 0x32, 0x6c, 0x35, 0x65, 0x7a, 0x62, 0x7a, 0x32
        /*031d*/ 	.byte	0x6f, 0x73, 0x6c, 0x6a, 0x7a, 0x71, 0x2e, 0x70, 0x79, 0x00
	.type		assertFile_7,@object
	.size		assertFile_7,(assertFile_3 - assertFile_7)
assertFile_7:
        /*0327*/ 	.byte	0x69, 0x6e, 0x64, 0x75, 0x63, 0x74, 0x6f, 0x72, 0x5f, 0x63, 0x61, 0x63, 0x68, 0x65, 0x2f, 0x6e
        /*0337*/ 	.byte	0x6a, 0x2f, 0x63, 0x6e, 0x6a, 0x76, 0x33, 0x33, 0x71, 0x37, 0x64, 0x75, 0x74, 0x73, 0x78, 0x61
        /*0347*/ 	.byte	0x75, 0x6d, 0x72, 0x32, 0x6b, 0x76, 0x78, 0x79, 0x37, 0x61, 0x76, 0x65, 0x77, 0x66, 0x76, 0x37
        /*0357*/ 	.byte	0x6e, 0x64, 0x75, 0x64, 0x67, 0x36, 0x6a, 0x75, 0x32, 0x6c, 0x35, 0x65, 0x7a, 0x62, 0x7a, 0x32
        /*0367*/ 	.byte	0x6f, 0x73, 0x6c, 0x6a, 0x7a, 0x71, 0x2e, 0x70, 0x79, 0x00
	.type		assertFile_3,@object
	.size		assertFile_3,(.L_13 - assertFile_3)
assertFile_3:
        /*0371*/ 	.byte	0x69, 0x6e, 0x64, 0x75, 0x63, 0x74, 0x6f, 0x72, 0x5f, 0x63, 0x61, 0x63, 0x68, 0x65, 0x2f, 0x6e
        /*0381*/ 	.byte	0x6a, 0x2f, 0x63, 0x6e, 0x6a, 0x76, 0x33, 0x33, 0x71, 0x37, 0x64, 0x75, 0x74, 0x73, 0x78, 0x61
        /*0391*/ 	.byte	0x75, 0x6d, 0x72, 0x32, 0x6b, 0x76, 0x78, 0x79, 0x37, 0x61, 0x76, 0x65, 0x77, 0x66, 0x76, 0x37
        /*03a1*/ 	.byte	0x6e, 0x64, 0x75, 0x64, 0x67, 0x36, 0x6a, 0x75, 0x32, 0x6c, 0x35, 0x65, 0x7a, 0x62, 0x7a, 0x32
        /*03b1*/ 	.byte	0x6f, 0x73, 0x6c, 0x6a, 0x7a, 0x71, 0x2e, 0x70, 0x79, 0x00
.L_13:


//--------------------- .nv.constant0.triton_poi_fused_grid_sampler_2d_1 --------------------------
	.section	.nv.constant0.triton_poi_fused_grid_sampler_2d_1,"a",@progbits
	.sectionflags	@""
	.align	4
.nv.constant0.triton_poi_fused_grid_sampler_2d_1:
	.zero		556


//--------------------- SYMBOLS --------------------------

	.type		__assertfail,@function
